//
// Generated by NVIDIA NVVM Compiler
//
// Compiler Build ID: CL-36424714
// Cuda compilation tools, release 13.0, V13.0.88
// Based on NVVM 20.0.0
//

.version 9.0
.target sm_100
.address_size 64

	// .globl	_Z23propagation_algo_cuda3diPfPsPhS_PKfS3_S3_S_S3_ffiifffbS_bbb

.visible .entry _Z23propagation_algo_cuda3diPfPsPhS_PKfS3_S3_S_S3_ffiifffbS_bbb(
	.param .u32 _Z23propagation_algo_cuda3diPfPsPhS_PKfS3_S3_S_S3_ffiifffbS_bbb_param_0,
	.param .u64 .ptr .align 1 _Z23propagation_algo_cuda3diPfPsPhS_PKfS3_S3_S_S3_ffiifffbS_bbb_param_1,
	.param .u64 .ptr .align 1 _Z23propagation_algo_cuda3diPfPsPhS_PKfS3_S3_S_S3_ffiifffbS_bbb_param_2,
	.param .u64 .ptr .align 1 _Z23propagation_algo_cuda3diPfPsPhS_PKfS3_S3_S_S3_ffiifffbS_bbb_param_3,
	.param .u64 .ptr .align 1 _Z23propagation_algo_cuda3diPfPsPhS_PKfS3_S3_S_S3_ffiifffbS_bbb_param_4,
	.param .u64 .ptr .align 1 _Z23propagation_algo_cuda3diPfPsPhS_PKfS3_S3_S_S3_ffiifffbS_bbb_param_5,
	.param .u64 .ptr .align 1 _Z23propagation_algo_cuda3diPfPsPhS_PKfS3_S3_S_S3_ffiifffbS_bbb_param_6,
	.param .u64 .ptr .align 1 _Z23propagation_algo_cuda3diPfPsPhS_PKfS3_S3_S_S3_ffiifffbS_bbb_param_7,
	.param .u64 .ptr .align 1 _Z23propagation_algo_cuda3diPfPsPhS_PKfS3_S3_S_S3_ffiifffbS_bbb_param_8,
	.param .u64 .ptr .align 1 _Z23propagation_algo_cuda3diPfPsPhS_PKfS3_S3_S_S3_ffiifffbS_bbb_param_9,
	.param .f32 _Z23propagation_algo_cuda3diPfPsPhS_PKfS3_S3_S_S3_ffiifffbS_bbb_param_10,
	.param .f32 _Z23propagation_algo_cuda3diPfPsPhS_PKfS3_S3_S_S3_ffiifffbS_bbb_param_11,
	.param .u32 _Z23propagation_algo_cuda3diPfPsPhS_PKfS3_S3_S_S3_ffiifffbS_bbb_param_12,
	.param .u32 _Z23propagation_algo_cuda3diPfPsPhS_PKfS3_S3_S_S3_ffiifffbS_bbb_param_13,
	.param .f32 _Z23propagation_algo_cuda3diPfPsPhS_PKfS3_S3_S_S3_ffiifffbS_bbb_param_14,
	.param .f32 _Z23propagation_algo_cuda3diPfPsPhS_PKfS3_S3_S_S3_ffiifffbS_bbb_param_15,
	.param .f32 _Z23propagation_algo_cuda3diPfPsPhS_PKfS3_S3_S_S3_ffiifffbS_bbb_param_16,
	.param .u8 _Z23propagation_algo_cuda3diPfPsPhS_PKfS3_S3_S_S3_ffiifffbS_bbb_param_17,
	.param .u64 .ptr .align 1 _Z23propagation_algo_cuda3diPfPsPhS_PKfS3_S3_S_S3_ffiifffbS_bbb_param_18,
	.param .u8 _Z23propagation_algo_cuda3diPfPsPhS_PKfS3_S3_S_S3_ffiifffbS_bbb_param_19,
	.param .u8 _Z23propagation_algo_cuda3diPfPsPhS_PKfS3_S3_S_S3_ffiifffbS_bbb_param_20,
	.param .u8 _Z23propagation_algo_cuda3diPfPsPhS_PKfS3_S3_S_S3_ffiifffbS_bbb_param_21
)
{
	.reg .pred 	%p<39>;
	.reg .b16 	%rs<16>;
	.reg .b32 	%r<26>;
	.reg .b32 	%f<103>;
	.reg .b64 	%rd<57>;

	ld.param.u32 	%r5, [_Z23propagation_algo_cuda3diPfPsPhS_PKfS3_S3_S_S3_ffiifffbS_bbb_param_0];
	ld.param.u64 	%rd23, [_Z23propagation_algo_cuda3diPfPsPhS_PKfS3_S3_S_S3_ffiifffbS_bbb_param_2];
	ld.param.u64 	%rd24, [_Z23propagation_algo_cuda3diPfPsPhS_PKfS3_S3_S_S3_ffiifffbS_bbb_param_5];
	ld.param.u64 	%rd25, [_Z23propagation_algo_cuda3diPfPsPhS_PKfS3_S3_S_S3_ffiifffbS_bbb_param_6];
	ld.param.u64 	%rd26, [_Z23propagation_algo_cuda3diPfPsPhS_PKfS3_S3_S_S3_ffiifffbS_bbb_param_7];
	ld.param.u64 	%rd27, [_Z23propagation_algo_cuda3diPfPsPhS_PKfS3_S3_S_S3_ffiifffbS_bbb_param_9];
	ld.param.f32 	%f95, [_Z23propagation_algo_cuda3diPfPsPhS_PKfS3_S3_S_S3_ffiifffbS_bbb_param_11];
	ld.param.u32 	%r7, [_Z23propagation_algo_cuda3diPfPsPhS_PKfS3_S3_S_S3_ffiifffbS_bbb_param_12];
	ld.param.u32 	%r6, [_Z23propagation_algo_cuda3diPfPsPhS_PKfS3_S3_S_S3_ffiifffbS_bbb_param_13];
	ld.param.f32 	%f26, [_Z23propagation_algo_cuda3diPfPsPhS_PKfS3_S3_S_S3_ffiifffbS_bbb_param_15];
	ld.param.f32 	%f27, [_Z23propagation_algo_cuda3diPfPsPhS_PKfS3_S3_S_S3_ffiifffbS_bbb_param_16];
	ld.param.s8 	%rs4, [_Z23propagation_algo_cuda3diPfPsPhS_PKfS3_S3_S_S3_ffiifffbS_bbb_param_17];
	ld.param.s8 	%rs5, [_Z23propagation_algo_cuda3diPfPsPhS_PKfS3_S3_S_S3_ffiifffbS_bbb_param_19];
	ld.param.s8 	%rs6, [_Z23propagation_algo_cuda3diPfPsPhS_PKfS3_S3_S_S3_ffiifffbS_bbb_param_20];
	ld.param.s8 	%rs7, [_Z23propagation_algo_cuda3diPfPsPhS_PKfS3_S3_S_S3_ffiifffbS_bbb_param_21];
	cvta.to.global.u64 	%rd1, %rd26;
	cvta.to.global.u64 	%rd2, %rd24;
	cvta.to.global.u64 	%rd3, %rd25;
	cvta.to.global.u64 	%rd4, %rd23;
	cvta.to.global.u64 	%rd5, %rd27;
	mov.u32 	%r8, %ctaid.x;
	mov.u32 	%r9, %ntid.x;
	mov.u32 	%r10, %tid.x;
	mad.lo.s32 	%r11, %r8, %r9, %r10;
	mov.u32 	%r12, %ctaid.y;
	mov.u32 	%r13, %ntid.y;
	mov.u32 	%r14, %tid.y;
	mad.lo.s32 	%r15, %r12, %r13, %r14;
	mul.lo.s32 	%r16, %r15, %r5;
	add.s32 	%r1, %r16, %r11;
	sub.s32 	%r17, %r16, %r5;
	add.s32 	%r2, %r17, %r11;
	add.s32 	%r3, %r1, %r5;
	add.s32 	%r18, %r1, 1;
	setp.lt.s32 	%p1, %r2, %r7;
	setp.le.s32 	%p2, %r1, %r7;
	min.s32 	%r19, %r3, %r18;
	setp.lt.s32 	%p3, %r19, %r7;
	or.pred  	%p4, %p3, %p2;
	or.pred  	%p6, %p1, %p4;
	@%p6 bra 	$L__BB0_28;
	add.s32 	%r20, %r1, -1;
	max.s32 	%r21, %r2, %r3;
	setp.ge.s32 	%p7, %r1, %r6;
	max.s32 	%r22, %r20, %r21;
	setp.gt.s32 	%p8, %r22, %r6;
	or.pred  	%p9, %p8, %p7;
	mov.f32 	%f94, 0f00000000;
	@%p9 bra 	$L__BB0_28;
	ld.param.u64 	%rd55, [_Z23propagation_algo_cuda3diPfPsPhS_PKfS3_S3_S_S3_ffiifffbS_bbb_param_8];
	ld.param.u64 	%rd53, [_Z23propagation_algo_cuda3diPfPsPhS_PKfS3_S3_S_S3_ffiifffbS_bbb_param_3];
	ld.param.u64 	%rd52, [_Z23propagation_algo_cuda3diPfPsPhS_PKfS3_S3_S_S3_ffiifffbS_bbb_param_1];
	cvt.s64.s32 	%rd28, %r1;
	mul.wide.s32 	%rd29, %r1, 4;
	add.s64 	%rd6, %rd5, %rd29;
	ld.global.f32 	%f29, [%rd6];
	cvt.rzi.s32.f32 	%r4, %f29;
	mul.wide.s32 	%rd30, %r1, 2;
	add.s64 	%rd7, %rd4, %rd30;
	ld.global.u16 	%rs8, [%rd7];
	setp.ne.s16 	%p10, %rs8, 1;
	setp.ne.s16 	%p11, %rs5, 1;
	add.s64 	%rd8, %rd3, %rd29;
	cvta.to.global.u64 	%rd31, %rd52;
	add.s64 	%rd9, %rd31, %rd29;
	cvta.to.global.u64 	%rd32, %rd55;
	add.s64 	%rd10, %rd32, %rd29;
	cvta.to.global.u64 	%rd33, %rd53;
	add.s64 	%rd11, %rd33, %rd28;
	or.pred  	%p12, %p11, %p10;
	@%p12 bra 	$L__BB0_5;
	ld.param.u64 	%rd56, [_Z23propagation_algo_cuda3diPfPsPhS_PKfS3_S3_S_S3_ffiifffbS_bbb_param_18];
	ld.global.f32 	%f31, [%rd8];
	cvta.to.global.u64 	%rd34, %rd56;
	mul.wide.s32 	%rd35, %r1, 4;
	add.s64 	%rd36, %rd34, %rd35;
	ld.global.f32 	%f32, [%rd36];
	setp.leu.f32 	%p13, %f31, %f32;
	@%p13 bra 	$L__BB0_5;
	mov.b16 	%rs9, 2;
	st.global.u16 	[%rd7], %rs9;
	mov.b32 	%r23, 0;
	st.global.u32 	[%rd9], %r23;
	st.global.f32 	[%rd10], %f27;
	mov.b16 	%rs10, 255;
	st.global.u8 	[%rd11], %rs10;
	mov.f32 	%f94, %f26;
$L__BB0_5:
	setp.lt.s32 	%p14, %r4, 1;
	@%p14 bra 	$L__BB0_10;
	add.s32 	%r24, %r4, -1;
	mul.wide.u32 	%rd37, %r24, 2;
	add.s64 	%rd12, %rd4, %rd37;
	ld.global.u16 	%rs15, [%rd12];
	setp.ne.s16 	%p15, %rs15, 2;
	@%p15 bra 	$L__BB0_9;
	ld.global.f32 	%f33, [%rd9];
	setp.leu.f32 	%p16, %f33, 0f00000000;
	mov.b16 	%rs15, 2;
	@%p16 bra 	$L__BB0_9;
	mov.b32 	%r25, 0;
	st.global.u32 	[%rd9], %r25;
	st.global.f32 	[%rd10], %f27;
	mov.b16 	%rs12, 255;
	st.global.u8 	[%rd11], %rs12;
	ld.global.u16 	%rs15, [%rd12];
	mov.f32 	%f94, %f26;
$L__BB0_9:
	ld.param.f32 	%f90, [_Z23propagation_algo_cuda3diPfPsPhS_PKfS3_S3_S_S3_ffiifffbS_bbb_param_10];
	setp.eq.s16 	%p17, %rs15, 1;
	selp.f32 	%f95, %f90, %f95, %p17;
$L__BB0_10:
	ld.param.u64 	%rd54, [_Z23propagation_algo_cuda3diPfPsPhS_PKfS3_S3_S_S3_ffiifffbS_bbb_param_4];
	ld.global.f32 	%f6, [%rd8];
	setp.ne.s16 	%p18, %rs4, 1;
	cvta.to.global.u64 	%rd38, %rd54;
	mul.wide.s32 	%rd39, %r1, 4;
	add.s64 	%rd13, %rd38, %rd39;
	@%p18 bra 	$L__BB0_19;
	mul.wide.s32 	%rd45, %r2, 4;
	add.s64 	%rd46, %rd3, %rd45;
	ld.global.f32 	%f57, [%rd46];
	sub.f32 	%f58, %f57, %f6;
	add.s64 	%rd47, %rd5, %rd45;
	ld.global.f32 	%f59, [%rd47];
	setp.eq.f32 	%p27, %f59, 0fBF800000;
	selp.f32 	%f60, 0f00000000, %f95, %p27;
	fma.rn.f32 	%f61, %f58, %f60, %f6;
	mul.wide.s32 	%rd48, %r5, 4;
	add.s64 	%rd49, %rd8, %rd48;
	ld.global.f32 	%f62, [%rd49];
	sub.f32 	%f63, %f62, %f6;
	add.s64 	%rd50, %rd6, %rd48;
	ld.global.f32 	%f64, [%rd50];
	setp.eq.f32 	%p28, %f64, 0fBF800000;
	selp.f32 	%f65, 0f00000000, %f95, %p28;
	fma.rn.f32 	%f66, %f63, %f65, %f61;
	ld.global.f32 	%f67, [%rd8+-4];
	sub.f32 	%f68, %f67, %f6;
	ld.global.f32 	%f69, [%rd6+-4];
	setp.eq.f32 	%p29, %f69, 0fBF800000;
	selp.f32 	%f70, 0f00000000, %f95, %p29;
	fma.rn.f32 	%f71, %f68, %f70, %f66;
	ld.global.f32 	%f72, [%rd8+4];
	sub.f32 	%f73, %f72, %f6;
	ld.global.f32 	%f74, [%rd6+4];
	setp.eq.f32 	%p30, %f74, 0fBF800000;
	selp.f32 	%f75, 0f00000000, %f95, %p30;
	fma.rn.f32 	%f97, %f73, %f75, %f71;
	st.global.f32 	[%rd13], %f97;
	or.b16  	%rs14, %rs6, %rs5;
	setp.ne.s16 	%p31, %rs14, 0;
	add.s64 	%rd14, %rd2, %rd39;
	add.s64 	%rd15, %rd1, %rd39;
	@%p31 bra 	$L__BB0_13;
	ld.global.f32 	%f76, [%rd14];
	sub.f32 	%f77, %f76, %f6;
	ld.global.f32 	%f78, [%rd15];
	sub.f32 	%f79, %f78, %f6;
	mul.f32 	%f80, %f95, %f79;
	fma.rn.f32 	%f81, %f95, %f77, %f80;
	add.f32 	%f97, %f97, %f81;
	st.global.f32 	[%rd13], %f97;
$L__BB0_13:
	setp.ne.s16 	%p32, %rs5, 1;
	setp.ne.s16 	%p33, %rs6, 0;
	or.pred  	%p34, %p32, %p33;
	@%p34 bra 	$L__BB0_15;
	ld.global.f32 	%f82, [%rd15];
	sub.f32 	%f83, %f82, %f6;
	fma.rn.f32 	%f97, %f95, %f83, %f97;
	st.global.f32 	[%rd13], %f97;
$L__BB0_15:
	setp.ne.s16 	%p35, %rs5, 0;
	setp.ne.s16 	%p36, %rs6, 1;
	or.pred  	%p37, %p35, %p36;
	@%p37 bra 	$L__BB0_17;
	ld.global.f32 	%f84, [%rd14];
	sub.f32 	%f85, %f84, %f6;
	fma.rn.f32 	%f97, %f95, %f85, %f97;
	st.global.f32 	[%rd13], %f97;
$L__BB0_17:
	setp.ne.s16 	%p38, %rs7, 1;
	@%p38 bra 	$L__BB0_27;
	ld.global.f32 	%f86, [%rd9];
	add.f32 	%f87, %f94, %f86;
	add.f32 	%f97, %f97, %f87;
	st.global.f32 	[%rd13], %f97;
	bra.uni 	$L__BB0_27;
$L__BB0_19:
	mul.wide.s32 	%rd40, %r2, 4;
	add.s64 	%rd41, %rd3, %rd40;
	ld.global.f32 	%f34, [%rd41];
	sub.f32 	%f35, %f34, %f6;
	fma.rn.f32 	%f36, %f95, %f35, %f6;
	mul.wide.s32 	%rd42, %r5, 4;
	add.s64 	%rd43, %rd8, %rd42;
	ld.global.f32 	%f37, [%rd43];
	sub.f32 	%f38, %f37, %f6;
	fma.rn.f32 	%f39, %f95, %f38, %f36;
	ld.global.f32 	%f40, [%rd8+-4];
	sub.f32 	%f41, %f40, %f6;
	fma.rn.f32 	%f42, %f95, %f41, %f39;
	ld.global.f32 	%f43, [%rd8+4];
	sub.f32 	%f44, %f43, %f6;
	fma.rn.f32 	%f97, %f95, %f44, %f42;
	st.global.f32 	[%rd13], %f97;
	or.b16  	%rs13, %rs6, %rs5;
	setp.ne.s16 	%p19, %rs13, 0;
	add.s64 	%rd16, %rd2, %rd39;
	add.s64 	%rd17, %rd1, %rd39;
	@%p19 bra 	$L__BB0_21;
	ld.global.f32 	%f45, [%rd16];
	sub.f32 	%f46, %f45, %f6;
	ld.global.f32 	%f47, [%rd17];
	sub.f32 	%f48, %f47, %f6;
	mul.f32 	%f49, %f95, %f48;
	fma.rn.f32 	%f50, %f95, %f46, %f49;
	add.f32 	%f97, %f97, %f50;
	st.global.f32 	[%rd13], %f97;
$L__BB0_21:
	setp.ne.s16 	%p20, %rs5, 1;
	setp.ne.s16 	%p21, %rs6, 0;
	or.pred  	%p22, %p20, %p21;
	@%p22 bra 	$L__BB0_23;
	ld.global.f32 	%f51, [%rd17];
	sub.f32 	%f52, %f51, %f6;
	fma.rn.f32 	%f97, %f95, %f52, %f97;
	st.global.f32 	[%rd13], %f97;
$L__BB0_23:
	setp.ne.s16 	%p23, %rs5, 0;
	setp.ne.s16 	%p24, %rs6, 1;
	or.pred  	%p25, %p23, %p24;
	@%p25 bra 	$L__BB0_25;
	ld.global.f32 	%f53, [%rd16];
	sub.f32 	%f54, %f53, %f6;
	fma.rn.f32 	%f97, %f95, %f54, %f97;
	st.global.f32 	[%rd13], %f97;
$L__BB0_25:
	setp.ne.s16 	%p26, %rs7, 1;
	@%p26 bra 	$L__BB0_27;
	ld.global.f32 	%f55, [%rd9];
	add.f32 	%f56, %f94, %f55;
	add.f32 	%f97, %f97, %f56;
	st.global.f32 	[%rd13], %f97;
$L__BB0_27:
	ld.global.f32 	%f88, [%rd10];
	mul.f32 	%f89, %f88, %f97;
	st.global.f32 	[%rd13], %f89;
$L__BB0_28:
	ret;

}


// ===== COMPILED SASS (sm_100) =====

	.target	sm_100

	.elftype	@"ET_EXEC"


//--------------------- .note.nv.tkinfo           --------------------------
	.section	.note.nv.tkinfo,"",@"SHT_NOTE"
	.sectionflags	@"SHF_NOTE_NV_TKINFO"
	.tkinfo
        /*0018*/ 	.word	0x00000002
        /*0030*/ 	.string	""
        /*0030*/ 	.string	"ptxas"
        /*0030*/ 	.string	"Cuda compilation tools, release 13.0, V13.0.88"
        /*0030*/ 	.string	"Build cuda_13.0.r13.0/compiler.36424714_0"
        /*0030*/ 	.string	"-arch sm_100 -m 64 "



//--------------------- .note.nv.cuinfo           --------------------------
	.section	.note.nv.cuinfo,"",@"SHT_NOTE"
	.sectionflags	@"SHF_NOTE_NV_CUINFO"
        /*0018*/ 	.short	0x0002
        /*001a*/ 	.short	0x0064
        /*001c*/ 	.short	0x0082
	.zero		2


//--------------------- .nv.info                  --------------------------
	.section	.nv.info,"",@"SHT_CUDA_INFO"
	.align	4


	//----- nvinfo : EIATTR_REGCOUNT
	.align		4
        /*0000*/ 	.byte	0x04, 0x2f
        /*0002*/ 	.short	(.L_1 - .L_0)
	.align		4
.L_0:
        /*0004*/ 	.word	index@(_Z23propagation_algo_cuda3diPfPsPhS_PKfS3_S3_S_S3_ffiifffbS_bbb)
        /*0008*/ 	.word	0x00000020


	//----- nvinfo : EIATTR_FRAME_SIZE
	.align		4
.L_1:
        /*000c*/ 	.byte	0x04, 0x11
        /*000e*/ 	.short	(.L_3 - .L_2)
	.align		4
.L_2:
        /*0010*/ 	.word	index@(_Z23propagation_algo_cuda3diPfPsPhS_PKfS3_S3_S_S3_ffiifffbS_bbb)
        /*0014*/ 	.word	0x00000000


	//----- nvinfo : EIATTR_MIN_STACK_SIZE
	.align		4
.L_3:
        /*0018*/ 	.byte	0x04, 0x12
        /*001a*/ 	.short	(.L_5 - .L_4)
	.align		4
.L_4:
        /*001c*/ 	.word	index@(_Z23propagation_algo_cuda3diPfPsPhS_PKfS3_S3_S_S3_ffiifffbS_bbb)
        /*0020*/ 	.word	0x00000000
.L_5:


//--------------------- .nv.compat                --------------------------
	.section	.nv.compat,"",@"SHT_CUDA_COMPAT_INFO"
	.align	4
        /*0000*/ 	.byte	0x02, 0x09, 0x00, 0x00, 0x02, 0x02, 0x01, 0x00, 0x02, 0x05, 0x05, 0x00, 0x03, 0x07, 0x01, 0x01
        /*0010*/ 	.byte	0x02, 0x03, 0x00, 0x00, 0x02, 0x06, 0x01, 0x00, 0x04, 0x0b, 0x08, 0x00, 0x01, 0x00, 0x00, 0x00
        /*0020*/ 	.byte	0x00, 0x00, 0x00, 0x00


//--------------------- .nv.info._Z23propagation_algo_cuda3diPfPsPhS_PKfS3_S3_S_S3_ffiifffbS_bbb --------------------------
	.section	.nv.info._Z23propagation_algo_cuda3diPfPsPhS_PKfS3_S3_S_S3_ffiifffbS_bbb,"",@"SHT_CUDA_INFO"
	.sectionflags	@""
	.align	4


	//----- nvinfo : EIATTR_CUDA_API_VERSION
	.align		4
        /*0000*/ 	.byte	0x04, 0x37
        /*0002*/ 	.short	(.L_7 - .L_6)
.L_6:
        /*0004*/ 	.word	0x00000082


	//----- nvinfo : EIATTR_KPARAM_INFO
	.align		4
.L_7:
        /*0008*/ 	.byte	0x04, 0x17
        /*000a*/ 	.short	(.L_9 - .L_8)
.L_8:
        /*000c*/ 	.word	0x00000000
        /*0010*/ 	.short	0x0015
        /*0012*/ 	.short	0x007a
        /*0014*/ 	.byte	0x00, 0xf0, 0x05, 0x00


	//----- nvinfo : EIATTR_KPARAM_INFO
	.align		4
.L_9:
        /*0018*/ 	.byte	0x04, 0x17
        /*001a*/ 	.short	(.L_11 - .L_10)
.L_10:
        /*001c*/ 	.word	0x00000000
        /*0020*/ 	.short	0x0014
        /*0022*/ 	.short	0x0079
        /*0024*/ 	.byte	0x00, 0xf0, 0x05, 0x00


	//----- nvinfo : EIATTR_KPARAM_INFO
	.align		4
.L_11:
        /*0028*/ 	.byte	0x04, 0x17
        /*002a*/ 	.short	(.L_13 - .L_12)
.L_12:
        /*002c*/ 	.word	0x00000000
        /*0030*/ 	.short	0x0013
        /*0032*/ 	.short	0x0078
        /*0034*/ 	.byte	0x00, 0xf0, 0x05, 0x00


	//----- nvinfo : EIATTR_KPARAM_INFO
	.align		4
.L_13:
        /*0038*/ 	.byte	0x04, 0x17
        /*003a*/ 	.short	(.L_15 - .L_14)
.L_14:
        /*003c*/ 	.word	0x00000000
        /*0040*/ 	.short	0x0012
        /*0042*/ 	.short	0x0070
        /*0044*/ 	.byte	0x00, 0xf5, 0x21, 0x00


	//----- nvinfo : EIATTR_KPARAM_INFO
	.align		4
.L_15:
        /*0048*/ 	.byte	0x04, 0x17
        /*004a*/ 	.short	(.L_17 - .L_16)
.L_16:
        /*004c*/ 	.word	0x00000000
        /*0050*/ 	.short	0x0011
        /*0052*/ 	.short	0x006c
        /*0054*/ 	.byte	0x00, 0xf0, 0x05, 0x00


	//----- nvinfo : EIATTR_KPARAM_INFO
	.align		4
.L_17:
        /*0058*/ 	.byte	0x04, 0x17
        /*005a*/ 	.short	(.L_19 - .L_18)
.L_18:
        /*005c*/ 	.word	0x00000000
        /*0060*/ 	.short	0x0010
        /*0062*/ 	.short	0x0068
        /*0064*/ 	.byte	0x00, 0xf0, 0x11, 0x00


	//----- nvinfo : EIATTR_KPARAM_INFO
	.align		4
.L_19:
        /*0068*/ 	.byte	0x04, 0x17
        /*006a*/ 	.short	(.L_21 - .L_20)
.L_20:
        /*006c*/ 	.word	0x00000000
        /*0070*/ 	.short	0x000f
        /*0072*/ 	.short	0x0064
        /*0074*/ 	.byte	0x00, 0xf0, 0x11, 0x00


	//----- nvinfo : EIATTR_KPARAM_INFO
	.align		4
.L_21:
        /*0078*/ 	.byte	0x04, 0x17
        /*007a*/ 	.short	(.L_23 - .L_22)
.L_22:
        /*007c*/ 	.word	0x00000000
        /*0080*/ 	.short	0x000e
        /*0082*/ 	.short	0x0060
        /*0084*/ 	.byte	0x00, 0xf0, 0x11, 0x00


	//----- nvinfo : EIATTR_KPARAM_INFO
	.align		4
.L_23:
        /*0088*/ 	.byte	0x04, 0x17
        /*008a*/ 	.short	(.L_25 - .L_24)
.L_24:
        /*008c*/ 	.word	0x00000000
        /*0090*/ 	.short	0x000d
        /*0092*/ 	.short	0x005c
        /*0094*/ 	.byte	0x00, 0xf0, 0x11, 0x00


	//----- nvinfo : EIATTR_KPARAM_INFO
	.align		4
.L_25:
        /*0098*/ 	.byte	0x04, 0x17
        /*009a*/ 	.short	(.L_27 - .L_26)
.L_26:
        /*009c*/ 	.word	0x00000000
        /*00a0*/ 	.short	0x000c
        /*00a2*/ 	.short	0x0058
        /*00a4*/ 	.byte	0x00, 0xf0, 0x11, 0x00


	//----- nvinfo : EIATTR_KPARAM_INFO
	.align		4
.L_27:
        /*00a8*/ 	.byte	0x04, 0x17
        /*00aa*/ 	.short	(.L_29 - .L_28)
.L_28:
        /*00ac*/ 	.word	0x00000000
        /*00b0*/ 	.short	0x000b
        /*00b2*/ 	.short	0x0054
        /*00b4*/ 	.byte	0x00, 0xf0, 0x11, 0x00


	//----- nvinfo : EIATTR_KPARAM_INFO
	.align		4
.L_29:
        /*00b8*/ 	.byte	0x04, 0x17
        /*00ba*/ 	.short	(.L_31 - .L_30)
.L_30:
        /*00bc*/ 	.word	0x00000000
        /*00c0*/ 	.short	0x000a
        /*00c2*/ 	.short	0x0050
        /*00c4*/ 	.byte	0x00, 0xf0, 0x11, 0x00


	//----- nvinfo : EIATTR_KPARAM_INFO
	.align		4
.L_31:
        /*00c8*/ 	.byte	0x04, 0x17
        /*00ca*/ 	.short	(.L_33 - .L_32)
.L_32:
        /*00cc*/ 	.word	0x00000000
        /*00d0*/ 	.short	0x0009
        /*00d2*/ 	.short	0x0048
        /*00d4*/ 	.byte	0x00, 0xf5, 0x21, 0x00


	//----- nvinfo : EIATTR_KPARAM_INFO
	.align		4
.L_33:
        /*00d8*/ 	.byte	0x04, 0x17
        /*00da*/ 	.short	(.L_35 - .L_34)
.L_34:
        /*00dc*/ 	.word	0x00000000
        /*00e0*/ 	.short	0x0008
        /*00e2*/ 	.short	0x0040
        /*00e4*/ 	.byte	0x00, 0xf5, 0x21, 0x00


	//----- nvinfo : EIATTR_KPARAM_INFO
	.align		4
.L_35:
        /*00e8*/ 	.byte	0x04, 0x17
        /*00ea*/ 	.short	(.L_37 - .L_36)
.L_36:
        /*00ec*/ 	.word	0x00000000
        /*00f0*/ 	.short	0x0007
        /*00f2*/ 	.short	0x0038
        /*00f4*/ 	.byte	0x00, 0xf5, 0x21, 0x00


	//----- nvinfo : EIATTR_KPARAM_INFO
	.align		4
.L_37:
        /*00f8*/ 	.byte	0x04, 0x17
        /*00fa*/ 	.short	(.L_39 - .L_38)
.L_38:
        /*00fc*/ 	.word	0x00000000
        /*0100*/ 	.short	0x0006
        /*0102*/ 	.short	0x0030
        /*0104*/ 	.byte	0x00, 0xf5, 0x21, 0x00


	//----- nvinfo : EIATTR_KPARAM_INFO
	.align		4
.L_39:
        /*0108*/ 	.byte	0x04, 0x17
        /*010a*/ 	.short	(.L_41 - .L_40)
.L_40:
        /*010c*/ 	.word	0x00000000
        /*0110*/ 	.short	0x0005
        /*0112*/ 	.short	0x0028
        /*0114*/ 	.byte	0x00, 0xf5, 0x21, 0x00


	//----- nvinfo : EIATTR_KPARAM_INFO
	.align		4
.L_41:
        /*0118*/ 	.byte	0x04, 0x17
        /*011a*/ 	.short	(.L_43 - .L_42)
.L_42:
        /*011c*/ 	.word	0x00000000
        /*0120*/ 	.short	0x0004
        /*0122*/ 	.short	0x0020
        /*0124*/ 	.byte	0x00, 0xf5, 0x21, 0x00


	//----- nvinfo : EIATTR_KPARAM_INFO
	.align		4
.L_43:
        /*0128*/ 	.byte	0x04, 0x17
        /*012a*/ 	.short	(.L_45 - .L_44)
.L_44:
        /*012c*/ 	.word	0x00000000
        /*0130*/ 	.short	0x0003
        /*0132*/ 	.short	0x0018
        /*0134*/ 	.byte	0x00, 0xf5, 0x21, 0x00


	//----- nvinfo : EIATTR_KPARAM_INFO
	.align		4
.L_45:
        /*0138*/ 	.byte	0x04, 0x17
        /*013a*/ 	.short	(.L_47 - .L_46)
.L_46:
        /*013c*/ 	.word	0x00000000
        /*0140*/ 	.short	0x0002
        /*0142*/ 	.short	0x0010
        /*0144*/ 	.byte	0x00, 0xf5, 0x21, 0x00


	//----- nvinfo : EIATTR_KPARAM_INFO
	.align		4
.L_47:
        /*0148*/ 	.byte	0x04, 0x17
        /*014a*/ 	.short	(.L_49 - .L_48)
.L_48:
        /*014c*/ 	.word	0x00000000
        /*0150*/ 	.short	0x0001
        /*0152*/ 	.short	0x0008
        /*0154*/ 	.byte	0x00, 0xf5, 0x21, 0x00


	//----- nvinfo : EIATTR_KPARAM_INFO
	.align		4
.L_49:
        /*0158*/ 	.byte	0x04, 0x17
        /*015a*/ 	.short	(.L_51 - .L_50)
.L_50:
        /*015c*/ 	.word	0x00000000
        /*0160*/ 	.short	0x0000
        /*0162*/ 	.short	0x0000
        /*0164*/ 	.byte	0x00, 0xf0, 0x11, 0x00


	//----- nvinfo : EIATTR_SPARSE_MMA_MASK
	.align		4
.L_51:
        /*0168*/ 	.byte	0x03, 0x50
        /*016a*/ 	.short	0x0000


	//----- nvinfo : EIATTR_MAXREG_COUNT
	.align		4
        /*016c*/ 	.byte	0x03, 0x1b
        /*016e*/ 	.short	0x00ff


	//----- nvinfo : EIATTR_MERCURY_ISA_VERSION
	.align		4
        /*0170*/ 	.byte	0x03, 0x5f
        /*0172*/ 	.short	0x0101


	//----- nvinfo : EIATTR_VRC_CTA_INIT_COUNT
	.align		4
        /*0174*/ 	.byte	0x02, 0x4a
	.zero		1
	.zero		1


	//----- nvinfo : EIATTR_EXIT_INSTR_OFFSETS
	.align		4
        /*0178*/ 	.byte	0x04, 0x1c
        /*017a*/ 	.short	(.L_53 - .L_52)


	//   ....[0]....
.L_52:
        /*017c*/ 	.word	0x00000130


	//   ....[1]....
        /*0180*/ 	.word	0x00000190


	//   ....[2]....
        /*0184*/ 	.word	0x00000e40


	//----- nvinfo : EIATTR_CRS_STACK_SIZE
	.align		4
.L_53:
        /*0188*/ 	.byte	0x04, 0x1e
        /*018a*/ 	.short	(.L_55 - .L_54)
.L_54:
        /*018c*/ 	.word	0x00000000


	//----- nvinfo : EIATTR_CBANK_PARAM_SIZE
	.align		4
.L_55:
        /*0190*/ 	.byte	0x03, 0x19
        /*0192*/ 	.short	0x007b


	//----- nvinfo : EIATTR_PARAM_CBANK
	.align		4
        /*0194*/ 	.byte	0x04, 0x0a
        /*0196*/ 	.short	(.L_57 - .L_56)
	.align		4
.L_56:
        /*0198*/ 	.word	index@(.nv.constant0._Z23propagation_algo_cuda3diPfPsPhS_PKfS3_S3_S_S3_ffiifffbS_bbb)
        /*019c*/ 	.short	0x0380
        /*019e*/ 	.short	0x007b


	//----- nvinfo : EIATTR_SW_WAR
	.align		4
.L_57:
        /*01a0*/ 	.byte	0x04, 0x36
        /*01a2*/ 	.short	(.L_59 - .L_58)
.L_58:
        /*01a4*/ 	.word	0x00000008
.L_59:


//--------------------- .nv.callgraph             --------------------------
	.section	.nv.callgraph,"",@"SHT_CUDA_CALLGRAPH"
	.align	4
	.sectionentsize	8
	.align		4
        /*0000*/ 	.word	0x00000000
	.align		4
        /*0004*/ 	.word	0xffffffff
	.align		4
        /*0008*/ 	.word	0x00000000
	.align		4
        /*000c*/ 	.word	0xfffffffe
	.align		4
        /*0010*/ 	.word	0x00000000
	.align		4
        /*0014*/ 	.word	0xfffffffd
	.align		4
        /*0018*/ 	.word	0x00000000
	.align		4
        /*001c*/ 	.word	0xfffffffc


//--------------------- .text._Z23propagation_algo_cuda3diPfPsPhS_PKfS3_S3_S_S3_ffiifffbS_bbb --------------------------
	.section	.text._Z23propagation_algo_cuda3diPfPsPhS_PKfS3_S3_S_S3_ffiifffbS_bbb,"ax",@progbits
	.align	128
        .global         _Z23propagation_algo_cuda3diPfPsPhS_PKfS3_S3_S_S3_ffiifffbS_bbb
        .type           _Z23propagation_algo_cuda3diPfPsPhS_PKfS3_S3_S_S3_ffiifffbS_bbb,@function
        .size           _Z23propagation_algo_cuda3diPfPsPhS_PKfS3_S3_S_S3_ffiifffbS_bbb,(.L_x_9 - _Z23propagation_algo_cuda3diPfPsPhS_PKfS3_S3_S_S3_ffiifffbS_bbb)
        .other          _Z23propagation_algo_cuda3diPfPsPhS_PKfS3_S3_S_S3_ffiifffbS_bbb,@"STO_CUDA_ENTRY STV_DEFAULT"
_Z23propagation_algo_cuda3diPfPsPhS_PKfS3_S3_S_S3_ffiifffbS_bbb:
.text._Z23propagation_algo_cuda3diPfPsPhS_PKfS3_S3_S_S3_ffiifffbS_bbb:
[----:B------:R-:W-:Y:S01]  /*0000*/  LDC R1, c[0x0][0x37c] ;  /* 0x0000df00ff017b82 */ /* 0x000fe20000000800 */
[----:B------:R-:W0:Y:S07]  /*0010*/  S2R R2, SR_TID.X ;  /* 0x0000000000027919 */ /* 0x000e2e0000002100 */
[----:B------:R-:W0:Y:S01]  /*0020*/  LDC R5, c[0x0][0x360] ;  /* 0x0000d800ff057b82 */ /* 0x000e220000000800 */
[----:B------:R-:W1:Y:S01]  /*0030*/  LDCU UR6, c[0x0][0x3d8] ;  /* 0x00007b00ff0677ac */ /* 0x000e620008000800 */
[----:B------:R-:W2:Y:S06]  /*0040*/  S2R R4, SR_TID.Y ;  /* 0x0000000000047919 */ /* 0x000eac0000002200 */
[----:B------:R-:W0:Y:S08]  /*0050*/  S2UR UR4, SR_CTAID.X ;  /* 0x00000000000479c3 */ /* 0x000e300000002500 */
[----:B------:R-:W2:Y:S08]  /*0060*/  S2UR UR5, SR_CTAID.Y ;  /* 0x00000000000579c3 */ /* 0x000eb00000002600 */
[----:B------:R-:W2:Y:S08]  /*0070*/  LDC R7, c[0x0][0x364] ;  /* 0x0000d900ff077b82 */ /* 0x000eb00000000800 */
[----:B------:R-:W3:Y:S01]  /*0080*/  LDC R0, c[0x0][0x380] ;  /* 0x0000e000ff007b82 */ /* 0x000ee20000000800 */
[----:B0-----:R-:W-:-:S02]  /*0090*/  IMAD R5, R5, UR4, R2 ;  /* 0x0000000405057c24 */ /* 0x001fc4000f8e0202 */
[----:B--2---:R-:W-:-:S04]  /*00a0*/  IMAD R7, R7, UR5, R4 ;  /* 0x0000000507077c24 */ /* 0x004fc8000f8e0204 */
[CC--:B---3--:R-:W-:Y:S02]  /*00b0*/  IMAD R3, R7.reuse, R0.reuse, R5 ;  /* 0x0000000007037224 */ /* 0x0c8fe400078e0205 */
[----:B------:R-:W-:-:S03]  /*00c0*/  IMAD R2, R7, R0, -R0 ;  /* 0x0000000007027224 */ /* 0x000fc600078e0a00 */
[C---:B------:R-:W-:Y:S02]  /*00d0*/  IADD3 R4, PT, PT, R3.reuse, R0, RZ ;  /* 0x0000000003047210 */ /* 0x040fe40007ffe0ff */
[C---:B-1----:R-:W-:Y:S02]  /*00e0*/  ISETP.GT.AND P0, PT, R3.reuse, UR6, PT ;  /* 0x0000000603007c0c */ /* 0x042fe4000bf04270 */
[----:B------:R-:W-:Y:S02]  /*00f0*/  VIADDMNMX R6, R3, 0x1, R4, PT ;  /* 0x0000000103067846 */ /* 0x000fe40003800104 */
[----:B------:R-:W-:Y:S02]  /*0100*/  IADD3 R2, PT, PT, R5, R2, RZ ;  /* 0x0000000205027210 */ /* 0x000fe40007ffe0ff */
[----:B------:R-:W-:-:S04]  /*0110*/  ISETP.LT.OR P0, PT, R6, UR6, !P0 ;  /* 0x0000000606007c0c */ /* 0x000fc8000c701670 */
[----:B------:R-:W-:-:S13]  /*0120*/  ISETP.LT.OR P0, PT, R2, UR6, P0 ;  /* 0x0000000602007c0c */ /* 0x000fda0008701670 */
[----:B------:R-:W-:Y:S05]  /*0130*/  @P0 EXIT ;  /* 0x000000000000094d */ /* 0x000fea0003800000 */
[----:B------:R-:W0:Y:S01]  /*0140*/  LDCU UR4, c[0x0][0x3dc] ;  /* 0x00007b80ff0477ac */ /* 0x000e220008000800 */
[----:B------:R-:W-:-:S04]  /*0150*/  VIMNMX R4, PT, PT, R2, R4, !PT ;  /* 0x0000000402047248 */ /* 0x000fc80007fe0100 */
[C---:B------:R-:W-:Y:S02]  /*0160*/  VIADDMNMX R4, R3.reuse, 0xffffffff, R4, !PT ;  /* 0xffffffff03047846 */ /* 0x040fe40007800104 */
[----:B0-----:R-:W-:-:S04]  /*0170*/  ISETP.GE.AND P0, PT, R3, UR4, PT ;  /* 0x0000000403007c0c */ /* 0x001fc8000bf06270 */
[----:B------:R-:W-:-:S13]  /*0180*/  ISETP.GT.OR P0, PT, R4, UR4, P0 ;  /* 0x0000000404007c0c */ /* 0x000fda0008704670 */
[----:B------:R-:W-:Y:S05]  /*0190*/  @P0 EXIT ;  /* 0x000000000000094d */ /* 0x000fea0003800000 */
[----:B------:R-:W0:Y:S01]  /*01a0*/  LDC.64 R14, c[0x0][0x390] ;  /* 0x0000e400ff0e7b82 */ /* 0x000e220000000a00 */
[----:B------:R-:W1:Y:S01]  /*01b0*/  LDCU.64 UR6, c[0x0][0x358] ;  /* 0x00006b00ff0677ac */ /* 0x000e620008000a00 */
[----:B------:R-:W2:Y:S06]  /*01c0*/  LDCU.64 UR4, c[0x0][0x398] ;  /* 0x00007300ff0477ac */ /* 0x000eac0008000a00 */
[----:B------:R-:W3:Y:S08]  /*01d0*/  LDC.64 R12, c[0x0][0x3c8] ;  /* 0x0000f200ff0c7b82 */ /* 0x000ef00000000a00 */
[----:B------:R-:W4:Y:S01]  /*01e0*/  LDC.U8 R4, c[0x0][0x3f8] ;  /* 0x0000fe00ff047b82 */ /* 0x000f220000000000 */
[----:B0-----:R-:W-:-:S07]  /*01f0*/  IMAD.WIDE R10, R3, 0x2, R14 ;  /* 0x00000002030a7825 */ /* 0x001fce00078e020e */
[----:B------:R-:W0:Y:S01]  /*0200*/  LDC.64 R18, c[0x0][0x388] ;  /* 0x0000e200ff127b82 */ /* 0x000e220000000a00 */
[----:B-1----:R-:W5:Y:S01]  /*0210*/  LDG.E.U16 R5, desc[UR6][R10.64] ;  /* 0x000000060a057981 */ /* 0x002f62000c1e1500 */
[----:B---3--:R-:W-:-:S06]  /*0220*/  IMAD.WIDE R8, R3, 0x4, R12 ;  /* 0x0000000403087825 */ /* 0x008fcc00078e020c */
[----:B------:R-:W1:Y:S01]  /*0230*/  LDC.64 R20, c[0x0][0x3c0] ;  /* 0x0000f000ff147b82 */ /* 0x000e620000000a00 */
[----:B------:R-:W3:Y:S01]  /*0240*/  LDG.E R26, desc[UR6][R8.64] ;  /* 0x00000006081a7981 */ /* 0x000ee2000c1e1900 */
[----:B------:R-:W2:Y:S01]  /*0250*/  LDCU UR8, c[0x0][0x3d4] ;  /* 0x00007a80ff0877ac */ /* 0x000ea20008000800 */
[----:B------:R-:W-:Y:S01]  /*0260*/  BSSY.RECONVERGENT B0, `(.L_x_0) ;  /* 0x000001f000007945 */ /* 0x000fe20003800200 */
[----:B----4-:R-:W-:-:S04]  /*0270*/  PRMT R16, R4, 0x8880, RZ ;  /* 0x0000888004107816 */ /* 0x010fc800000000ff */
[----:B------:R-:W4:Y:S01]  /*0280*/  LDC.64 R6, c[0x0][0x3b0] ;  /* 0x0000ec00ff067b82 */ /* 0x000f220000000a00 */
[----:B------:R-:W-:Y:S02]  /*0290*/  HFMA2 R27, -RZ, RZ, 0, 0 ;  /* 0x00000000ff1b7431 */ /* 0x000fe400000001ff */
[----:B0-----:R-:W-:Y:S01]  /*02a0*/  IMAD.WIDE R18, R3, 0x4, R18 ;  /* 0x0000000403127825 */ /* 0x001fe200078e0212 */
[----:B--2---:R-:W-:-:S03]  /*02b0*/  MOV R28, UR8 ;  /* 0x00000008001c7c02 */ /* 0x004fc60008000f00 */
[----:B-1----:R-:W-:-:S04]  /*02c0*/  IMAD.WIDE R20, R3, 0x4, R20 ;  /* 0x0000000403147825 */ /* 0x002fc800078e0214 */
[----:B----4-:R-:W-:Y:S01]  /*02d0*/  IMAD.WIDE R22, R3, 0x4, R6 ;  /* 0x0000000403167825 */ /* 0x010fe200078e0206 */
[----:B-----5:R-:W-:-:S04]  /*02e0*/  PRMT R5, R5, 0x9910, RZ ;  /* 0x0000991005057816 */ /* 0x020fc800000000ff */
[----:B------:R-:W-:Y:S02]  /*02f0*/  ISETP.NE.AND P0, PT, R5, 0x1, PT ;  /* 0x000000010500780c */ /* 0x000fe40003f05270 */
[----:B------:R-:W-:Y:S01]  /*0300*/  MOV R5, R16 ;  /* 0x0000001000057202 */ /* 0x000fe20000000f00 */
[----:B---3--:R-:W0:Y:S01]  /*0310*/  F2I.TRUNC.NTZ R26, R26 ;  /* 0x0000001a001a7305 */ /* 0x008e22000020f100 */
[----:B------:R-:W-:Y:S02]  /*0320*/  IADD3 R16, P1, PT, R3, UR4, RZ ;  /* 0x0000000403107c10 */ /* 0x000fe4000ff3e0ff */
[----:B------:R-:W-:Y:S02]  /*0330*/  ISETP.NE.OR P0, PT, R5, 0x1, P0 ;  /* 0x000000010500780c */ /* 0x000fe40000705670 */
[----:B------:R-:W-:-:S11]  /*0340*/  LEA.HI.X.SX32 R17, R3, UR5, 0x1, P1 ;  /* 0x0000000503117c11 */ /* 0x000fd600088f0eff */
[----:B0-----:R-:W-:Y:S05]  /*0350*/  @P0 BRA `(.L_x_1) ;  /* 0x00000000003c0947 */ /* 0x001fea0003800000 */
[----:B------:R-:W0:Y:S01]  /*0360*/  LDC.64 R24, c[0x0][0x3f0] ;  /* 0x0000fc00ff187b82 */ /* 0x000e220000000a00 */
[----:B------:R-:W2:Y:S01]  /*0370*/  LDG.E R29, desc[UR6][R22.64] ;  /* 0x00000006161d7981 */ /* 0x000ea2000c1e1900 */
[----:B0-----:R-:W-:-:S06]  /*0380*/  IMAD.WIDE R24, R3, 0x4, R24 ;  /* 0x0000000403187825 */ /* 0x001fcc00078e0218 */
[----:B------:R-:W2:Y:S02]  /*0390*/  LDG.E R24, desc[UR6][R24.64] ;  /* 0x0000000618187981 */ /* 0x000ea4000c1e1900 */
[----:B--2---:R-:W-:Y:S02]  /*03a0*/  FSETP.GT.AND P0, PT, R29, R24, PT ;  /* 0x000000181d00720b */ /* 0x004fe40003f04000 */
[----:B------:R-:W-:-:S11]  /*03b0*/  MOV R29, 0x2 ;  /* 0x00000002001d7802 */ /* 0x000fd60000000f00 */
[----:B------:R-:W-:Y:S02]  /*03c0*/  @P0 PRMT R25, R29, 0x7610, R25 ;  /* 0x000076101d190816 */ /* 0x000fe40000000019 */
[----:B------:R-:W0:Y:S01]  /*03d0*/  @P0 LDC R29, c[0x0][0x3e8] ;  /* 0x0000fa00ff1d0b82 */ /* 0x000e220000000800 */
[----:B------:R-:W-:Y:S02]  /*03e0*/  MOV R24, 0xff ;  /* 0x000000ff00187802 */ /* 0x000fe40000000f00 */
[----:B------:R1:W-:Y:S04]  /*03f0*/  @P0 STG.E.U16 desc[UR6][R10.64], R25 ;  /* 0x000000190a000986 */ /* 0x0003e8000c101506 */
[----:B------:R2:W-:Y:S01]  /*0400*/  @P0 STG.E desc[UR6][R18.64], RZ ;  /* 0x000000ff12000986 */ /* 0x0005e2000c101906 */
[----:B------:R-:W3:Y:S01]  /*0410*/  @P0 LDC R27, c[0x0][0x3e4] ;  /* 0x0000f900ff1b0b82 */ /* 0x000ee20000000800 */
[----:B-1----:R-:W-:-:S02]  /*0420*/  @P0 PRMT R11, R24, 0x7610, R11 ;  /* 0x00007610180b0816 */ /* 0x002fc4000000000b */
[----:B0-----:R2:W-:Y:S04]  /*0430*/  @P0 STG.E desc[UR6][R20.64], R29 ;  /* 0x0000001d14000986 */ /* 0x0015e8000c101906 */
[----:B------:R2:W-:Y:S02]  /*0440*/  @P0 STG.E.U8 desc[UR6][R16.64], R11 ;  /* 0x0000000b10000986 */ /* 0x0005e4000c101106 */
.L_x_1:
[----:B------:R-:W-:Y:S05]  /*0450*/  BSYNC.RECONVERGENT B0 ;  /* 0x0000000000007941 */ /* 0x000fea0003800200 */
.L_x_0:
[----:B------:R-:W-:Y:S01]  /*0460*/  ISETP.GE.AND P0, PT, R26, 0x1, PT ;  /* 0x000000011a00780c */ /* 0x000fe20003f06270 */
[----:B------:R-:W-:Y:S01]  /*0470*/  BSSY.RECONVERGENT B0, `(.L_x_2) ;  /* 0x000001c000007945 */ /* 0x000fe20003800200 */
[----:B------:R-:W-:-:S04]  /*0480*/  PRMT R4, R4, 0x8880, RZ ;  /* 0x0000888004047816 */ /* 0x000fc800000000ff */
[----:B------:R-:W-:-:S07]  /*0490*/  PRMT R4, R4, 0x7710, RZ ;  /* 0x0000771004047816 */ /* 0x000fce00000000ff */
[----:B------:R-:W-:Y:S05]  /*04a0*/  @!P0 BRA `(.L_x_3) ;  /* 0x0000000000608947 */ /* 0x000fea0003800000 */
[----:B--2---:R-:W-:Y:S01]  /*04b0*/  IADD3 R11, PT, PT, R26, -0x1, RZ ;  /* 0xffffffff1a0b7810 */ /* 0x004fe20007ffe0ff */
[----:B------:R-:W0:Y:S04]  /*04c0*/  LDC R28, c[0x0][0x3d4] ;  /* 0x0000f500ff1c7b82 */ /* 0x000e280000000800 */
[----:B------:R-:W-:-:S05]  /*04d0*/  IMAD.WIDE.U32 R14, R11, 0x2, R14 ;  /* 0x000000020b0e7825 */ /* 0x000fca00078e000e */
[----:B------:R-:W2:Y:S01]  /*04e0*/  LDG.E.U16 R10, desc[UR6][R14.64] ;  /* 0x000000060e0a7981 */ /* 0x000ea2000c1e1500 */
[----:B------:R-:W-:Y:S01]  /*04f0*/  BSSY.RECONVERGENT B1, `(.L_x_4) ;  /* 0x0000010000017945 */ /* 0x000fe20003800200 */
[----:B--2---:R-:W-:-:S04]  /*0500*/  PRMT R11, R10, 0x9910, RZ ;  /* 0x000099100a0b7816 */ /* 0x004fc800000000ff */
[----:B------:R-:W-:-:S13]  /*0510*/  ISETP.NE.AND P0, PT, R11, 0x2, PT ;  /* 0x000000020b00780c */ /* 0x000fda0003f05270 */
[----:B0-----:R-:W-:Y:S05]  /*0520*/  @P0 BRA `(.L_x_5) ;  /* 0x0000000000300947 */ /* 0x001fea0003800000 */
[----:B------:R-:W2:Y:S02]  /*0530*/  LDG.E R10, desc[UR6][R18.64] ;  /* 0x00000006120a7981 */ /* 0x000ea4000c1e1900 */
[----:B--2---:R-:W-:Y:S02]  /*0540*/  FSETP.GT.AND P0, PT, R10, RZ, PT ;  /* 0x000000ff0a00720b */ /* 0x004fe40003f04000 */
[----:B------:R-:W-:-:S11]  /*0550*/  MOV R10, 0x2 ;  /* 0x00000002000a7802 */ /* 0x000fd60000000f00 */
[----:B------:R-:W-:Y:S05]  /*0560*/  @!P0 BRA `(.L_x_5) ;  /* 0x0000000000208947 */ /* 0x000fea0003800000 */
[----:B------:R-:W0:Y:S01]  /*0570*/  LDC R11, c[0x0][0x3e8] ;  /* 0x0000fa00ff0b7b82 */ /* 0x000e220000000800 */
[----:B------:R-:W-:Y:S01]  /*0580*/  HFMA2 R24, -RZ, RZ, 0, 1.5199184417724609375e-05 ;  /* 0x000000ffff187431 */ /* 0x000fe200000001ff */
[----:B------:R1:W-:Y:S04]  /*0590*/  STG.E desc[UR6][R18.64], RZ ;  /* 0x000000ff12007986 */ /* 0x0003e8000c101906 */
[----:B0-----:R1:W-:Y:S04]  /*05a0*/  STG.E desc[UR6][R20.64], R11 ;  /* 0x0000000b14007986 */ /* 0x0013e8000c101906 */
[----:B------:R1:W-:Y:S04]  /*05b0*/  STG.E.U8 desc[UR6][R16.64], R24 ;  /* 0x0000001810007986 */ /* 0x0003e8000c101106 */
[----:B------:R1:W5:Y:S01]  /*05c0*/  LDG.E.U16 R10, desc[UR6][R14.64] ;  /* 0x000000060e0a7981 */ /* 0x000362000c1e1500 */
[----:B------:R-:W3:Y:S02]  /*05d0*/  LDCU UR4, c[0x0][0x3e4] ;  /* 0x00007c80ff0477ac */ /* 0x000ee40008000800 */
[----:B-1-3--:R-:W-:-:S07]  /*05e0*/  MOV R27, UR4 ;  /* 0x00000004001b7c02 */ /* 0x00afce0008000f00 */
.L_x_5:
[----:B------:R-:W-:Y:S05]  /*05f0*/  BSYNC.RECONVERGENT B1 ;  /* 0x0000000000017941 */ /* 0x000fea0003800200 */
.L_x_4:
[----:B-----5:R-:W-:-:S04]  /*0600*/  PRMT R10, R10, 0x9910, RZ ;  /* 0x000099100a0a7816 */ /* 0x020fc800000000ff */
[----:B------:R-:W-:-:S13]  /*0610*/  ISETP.NE.AND P0, PT, R10, 0x1, PT ;  /* 0x000000010a00780c */ /* 0x000fda0003f05270 */
[----:B------:R-:W0:Y:S02]  /*0620*/  @!P0 LDC R28, c[0x0][0x3d0] ;  /* 0x0000f400ff1c8b82 */ /* 0x000e240000000800 */
.L_x_3:
[----:B------:R-:W-:Y:S05]  /*0630*/  BSYNC.RECONVERGENT B0 ;  /* 0x0000000000007941 */ /* 0x000fea0003800200 */
.L_x_2:
[----:B------:R1:W5:Y:S01]  /*0640*/  LDG.E R15, desc[UR6][R22.64] ;  /* 0x00000006160f7981 */ /* 0x000362000c1e1900 */
[----:B------:R-:W4:Y:S01]  /*0650*/  LDCU.U8 UR4, c[0x0][0x3ec] ;  /* 0x00007d80ff0477ac */ /* 0x000f220008000000 */
[----:B------:R-:W3:Y:S08]  /*0660*/  LDC.U8 R14, c[0x0][0x3f9] ;  /* 0x0000fe40ff0e7b82 */ /* 0x000ef00000000000 */
[----:B--2---:R-:W2:Y:S01]  /*0670*/  LDC.64 R10, c[0x0][0x3a0] ;  /* 0x0000e800ff0a7b82 */ /* 0x004ea20000000a00 */
[----:B----4-:R-:W-:-:S04]  /*0680*/  UPRMT UR4, UR4, 0x8880, URZ ;  /* 0x0000888004047896 */ /* 0x010fc800080000ff */
[----:B------:R-:W-:Y:S01]  /*0690*/  UISETP.NE.AND UP0, UPT, UR4, 0x1, UPT ;  /* 0x000000010400788c */ /* 0x000fe2000bf05270 */
[----:B---3--:R-:W-:-:S04]  /*06a0*/  PRMT R17, R14, 0x8880, RZ ;  /* 0x000088800e117816 */ /* 0x008fc800000000ff */
[----:B------:R-:W-:Y:S01]  /*06b0*/  PRMT R17, R17, 0x7710, RZ ;  /* 0x0000771011117816 */ /* 0x000fe200000000ff */
[----:B--2---:R-:W-:-:S03]  /*06c0*/  IMAD.WIDE R10, R3, 0x4, R10 ;  /* 0x00000004030a7825 */ /* 0x004fc600078e020a */
[----:B-1----:R-:W-:Y:S05]  /*06d0*/  BRA.U UP0, `(.L_x_6) ;  /* 0x0000000500047547 */ /* 0x002fea000b800000 */
[C---:B------:R-:W-:Y:S01]  /*06e0*/  IMAD.WIDE R12, R2.reuse, 0x4, R12 ;  /* 0x00000004020c7825 */ /* 0x040fe200078e020c */
[----:B------:R-:W2:Y:S03]  /*06f0*/  LDG.E R16, desc[UR6][R8.64+-0x4] ;  /* 0xfffffc0608107981 */ /* 0x000ea6000c1e1900 */
[----:B------:R-:W-:Y:S01]  /*0700*/  IMAD.WIDE R6, R2, 0x4, R6 ;  /* 0x0000000402067825 */ /* 0x000fe200078e0206 */
[----:B------:R-:W3:Y:S03]  /*0710*/  LDG.E R29, desc[UR6][R8.64+0x4] ;  /* 0x00000406081d7981 */ /* 0x000ee6000c1e1900 */
[C---:B------:R-:W-:Y:S01]  /*0720*/  IMAD.WIDE R24, R0.reuse, 0x4, R8 ;  /* 0x0000000400187825 */ /* 0x040fe200078e0208 */
[----:B------:R-:W4:Y:S04]  /*0730*/  LDG.E R12, desc[UR6][R12.64] ;  /* 0x000000060c0c7981 */ /* 0x000f28000c1e1900 */
[----:B------:R1:W2:Y:S04]  /*0740*/  LDG.E R2, desc[UR6][R6.64] ;  /* 0x0000000606027981 */ /* 0x0002a8000c1e1900 */
[----:B------:R-:W3:Y:S01]  /*0750*/  LDG.E R24, desc[UR6][R24.64] ;  /* 0x0000000618187981 */ /* 0x000ee2000c1e1900 */
[----:B-1----:R-:W-:-:S03]  /*0760*/  IMAD.WIDE R6, R0, 0x4, R22 ;  /* 0x0000000400067825 */ /* 0x002fc600078e0216 */
[----:B------:R-:W3:Y:S04]  /*0770*/  LDG.E R0, desc[UR6][R22.64+-0x4] ;  /* 0xfffffc0616007981 */ /* 0x000ee8000c1e1900 */
[----:B------:R1:W3:Y:S04]  /*0780*/  LDG.E R26, desc[UR6][R6.64] ;  /* 0x00000006061a7981 */ /* 0x0002e8000c1e1900 */
[----:B------:R-:W3:Y:S01]  /*0790*/  LDG.E R22, desc[UR6][R22.64+0x4] ;  /* 0x0000040616167981 */ /* 0x000ee2000c1e1900 */
[----:B------:R-:W-:Y:S01]  /*07a0*/  LOP3.LUT R17, R17, R4, RZ, 0xfc, !PT ;  /* 0x0000000411117212 */ /* 0x000fe200078efcff */
[----:B-1----:R-:W1:Y:S03]  /*07b0*/  LDC.64 R6, c[0x0][0x3a8] ;  /* 0x0000ea00ff067b82 */ /* 0x002e660000000a00 */
[----:B------:R-:W-:-:S04]  /*07c0*/  PRMT R8, R17, 0x9910, RZ ;  /* 0x0000991011087816 */ /* 0x000fc800000000ff */
[----:B------:R-:W-:Y:S01]  /*07d0*/  ISETP.NE.AND P1, PT, R8, RZ, PT ;  /* 0x000000ff0800720c */ /* 0x000fe20003f25270 */
[----:B-1----:R-:W-:Y:S01]  /*07e0*/  IMAD.WIDE R6, R3, 0x4, R6 ;  /* 0x0000000403067825 */ /* 0x002fe200078e0206 */
[----:B----4-:R-:W-:Y:S02]  /*07f0*/  FSETP.NEU.AND P0, PT, R12, -1, PT ;  /* 0xbf8000000c00780b */ /* 0x010fe40003f0d000 */
[----:B------:R-:W1:Y:S02]  /*0800*/  LDC.64 R12, c[0x0][0x3b8] ;  /* 0x0000ee00ff0c7b82 */ /* 0x000e640000000a00 */
[----:B0-----:R-:W-:Y:S01]  /*0810*/  FSEL R25, R28, RZ, P0 ;  /* 0x000000ff1c197208 */ /* 0x001fe20000000000 */
[----:B--2--5:R-:W-:Y:S01]  /*0820*/  FADD R2, -R15, R2 ;  /* 0x000000020f027221 */ /* 0x024fe20000000100 */
[----:B---3--:R-:W-:-:S03]  /*0830*/  FSETP.NEU.AND P0, PT, R24, -1, PT ;  /* 0xbf8000001800780b */ /* 0x008fc60003f0d000 */
[----:B------:R-:W-:Y:S01]  /*0840*/  FFMA R2, R2, R25, R15 ;  /* 0x0000001902027223 */ /* 0x000fe2000000000f */
[----:B------:R-:W-:Y:S02]  /*0850*/  FSEL R4, R28, RZ, P0 ;  /* 0x000000ff1c047208 */ /* 0x000fe40000000000 */
[----:B------:R-:W-:Y:S01]  /*0860*/  FSETP.NEU.AND P0, PT, R16, -1, PT ;  /* 0xbf8000001000780b */ /* 0x000fe20003f0d000 */
[----:B------:R-:W-:-:S04]  /*0870*/  FADD R9, -R15, R26 ;  /* 0x0000001a0f097221 */ /* 0x000fc80000000100 */
[----:B------:R-:W-:Y:S01]  /*0880*/  FFMA R2, R9, R4, R2 ;  /* 0x0000000409027223 */ /* 0x000fe20000000002 */
[C---:B------:R-:W-:Y:S01]  /*0890*/  FSEL R4, R28.reuse, RZ, P0 ;  /* 0x000000ff1c047208 */ /* 0x040fe20000000000 */
[----:B------:R-:W-:Y:S01]  /*08a0*/  FADD R9, -R15, R0 ;  /* 0x000000000f097221 */ /* 0x000fe20000000100 */
[----:B------:R-:W-:Y:S01]  /*08b0*/  FSETP.NEU.AND P0, PT, R29, -1, PT ;  /* 0xbf8000001d00780b */ /* 0x000fe20003f0d000 */
[----:B------:R-:W-:Y:S02]  /*08c0*/  FADD R17, -R15, R22 ;  /* 0x000000160f117221 */ /* 0x000fe40000000100 */
[----:B------:R-:W-:Y:S01]  /*08d0*/  FFMA R2, R9, R4, R2 ;  /* 0x0000000409027223 */ /* 0x000fe20000000002 */
[----:B------:R-:W-:Y:S01]  /*08e0*/  FSEL R0, R28, RZ, P0 ;  /* 0x000000ff1c007208 */ /* 0x000fe20000000000 */
[----:B-1----:R-:W-:-:S04]  /*08f0*/  IMAD.WIDE R12, R3, 0x4, R12 ;  /* 0x00000004030c7825 */ /* 0x002fc800078e020c */
[----:B------:R-:W-:-:S05]  /*0900*/  FFMA R17, R17, R0, R2 ;  /* 0x0000000011117223 */ /* 0x000fca0000000002 */
[----:B------:R0:W-:Y:S04]  /*0910*/  STG.E desc[UR6][R10.64], R17 ;  /* 0x000000110a007986 */ /* 0x0001e8000c101906 */
[----:B------:R-:W2:Y:S04]  /*0920*/  @!P1 LDG.E R2, desc[UR6][R12.64] ;  /* 0x000000060c029981 */ /* 0x000ea8000c1e1900 */
[----:B------:R-:W3:Y:S01]  /*0930*/  @!P1 LDG.E R0, desc[UR6][R6.64] ;  /* 0x0000000606009981 */ /* 0x000ee2000c1e1900 */
[----:B------:R-:W-:-:S04]  /*0940*/  PRMT R4, R14, 0x8880, RZ ;  /* 0x000088800e047816 */ /* 0x000fc800000000ff */
[----:B------:R-:W-:-:S04]  /*0950*/  ISETP.NE.AND P0, PT, R4, RZ, PT ;  /* 0x000000ff0400720c */ /* 0x000fc80003f05270 */
[----:B------:R-:W-:Y:S01]  /*0960*/  ISETP.NE.OR P0, PT, R5, 0x1, P0 ;  /* 0x000000010500780c */ /* 0x000fe20000705670 */
[C---:B--2---:R-:W-:Y:S01]  /*0970*/  @!P1 FADD R9, -R15.reuse, R2 ;  /* 0x000000020f099221 */ /* 0x044fe20000000100 */
[----:B---3--:R-:W-:-:S03]  /*0980*/  @!P1 FADD R3, -R15, R0 ;  /* 0x000000000f039221 */ /* 0x008fc60000000100 */
[----:B------:R-:W-:-:S04]  /*0990*/  @!P1 FMUL R0, R9, R28 ;  /* 0x0000001c09009220 */ /* 0x000fc80000400000 */
[----:B------:R-:W-:-:S04]  /*09a0*/  @!P1 FFMA R0, R3, R28, R0 ;  /* 0x0000001c03009223 */ /* 0x000fc80000000000 */
[----:B0-----:R-:W-:-:S05]  /*09b0*/  @!P1 FADD R17, R17, R0 ;  /* 0x0000000011119221 */ /* 0x001fca0000000000 */
[----:B------:R0:W-:Y:S04]  /*09c0*/  @!P1 STG.E desc[UR6][R10.64], R17 ;  /* 0x000000110a009986 */ /* 0x0001e8000c101906 */
[----:B------:R-:W2:Y:S01]  /*09d0*/  @!P0 LDG.E R12, desc[UR6][R12.64] ;  /* 0x000000060c0c8981 */ /* 0x000ea2000c1e1900 */
[----:B------:R-:W-:-:S04]  /*09e0*/  ISETP.NE.AND P1, PT, R4, 0x1, PT ;  /* 0x000000010400780c */ /* 0x000fc80003f25270 */
[----:B------:R-:W-:Y:S01]  /*09f0*/  ISETP.NE.OR P1, PT, R5, RZ, P1 ;  /* 0x000000ff0500720c */ /* 0x000fe20000f25670 */
[----:B--2---:R-:W-:-:S04]  /*0a00*/  @!P0 FADD R0, -R15, R12 ;  /* 0x0000000c0f008221 */ /* 0x004fc80000000100 */
[----:B0-----:R-:W-:-:S05]  /*0a10*/  @!P0 FFMA R17, R0, R28, R17 ;  /* 0x0000001c00118223 */ /* 0x001fca0000000011 */
[----:B------:R0:W-:Y:S04]  /*0a20*/  @!P0 STG.E desc[UR6][R10.64], R17 ;  /* 0x000000110a008986 */ /* 0x0001e8000c101906 */
[----:B------:R-:W2:Y:S01]  /*0a30*/  @!P1 LDG.E R6, desc[UR6][R6.64] ;  /* 0x0000000606069981 */ /* 0x000ea2000c1e1900 */
[----:B------:R-:W1:Y:S02]  /*0a40*/  LDCU.S8 UR4, c[0x0][0x3fa] ;  /* 0x00007f40ff0477ac */ /* 0x000e640008000200 */
[----:B-1----:R-:W-:Y:S01]  /*0a50*/  UISETP.NE.AND UP0, UPT, UR4, 0x1, UPT ;  /* 0x000000010400788c */ /* 0x002fe2000bf05270 */
[----:B--2---:R-:W-:-:S04]  /*0a60*/  @!P1 FADD R0, -R15, R6 ;  /* 0x000000060f009221 */ /* 0x004fc80000000100 */
[----:B0-----:R-:W-:-:S05]  /*0a70*/  @!P1 FFMA R17, R0, R28, R17 ;  /* 0x0000001c00119223 */ /* 0x001fca0000000011 */
[----:B------:R1:W-:Y:S01]  /*0a80*/  @!P1 STG.E desc[UR6][R10.64], R17 ;  /* 0x000000110a009986 */ /* 0x0003e2000c101906 */
[----:B------:R-:W-:Y:S05]  /*0a90*/  BRA.U UP0, `(.L_x_7) ;  /* 0x0000000100dc7547 */ /* 0x000fea000b800000 */
[----:B------:R-:W2:Y:S02]  /*0aa0*/  LDG.E R18, desc[UR6][R18.64] ;  /* 0x0000000612127981 */ /* 0x000ea4000c1e1900 */
[----:B--2---:R-:W-:-:S04]  /*0ab0*/  FADD R0, R18, R27 ;  /* 0x0000001b12007221 */ /* 0x004fc80000000000 */
[----:B-1----:R-:W-:-:S05]  /*0ac0*/  FADD R17, R17, R0 ;  /* 0x0000000011117221 */ /* 0x002fca0000000000 */
[----:B------:R2:W-:Y:S01]  /*0ad0*/  STG.E desc[UR6][R10.64], R17 ;  /* 0x000000110a007986 */ /* 0x0005e2000c101906 */
[----:B------:R-:W-:Y:S05]  /*0ae0*/  BRA `(.L_x_7) ;  /* 0x0000000000c87947 */ /* 0x000fea0003800000 */
.L_x_6:
[----:B------:R-:W-:Y:S01]  /*0af0*/  IMAD.WIDE R6, R2, 0x4, R6 ;  /* 0x0000000402067825 */ /* 0x000fe200078e0206 */
[----:B------:R-:W1:Y:S01]  /*0b00*/  LDC.64 R8, c[0x0][0x3b8] ;  /* 0x0000ee00ff087b82 */ /* 0x000e620000000a00 */
[----:B------:R-:W2:Y:S02]  /*0b10*/  LDG.E R2, desc[UR6][R22.64+-0x4] ;  /* 0xfffffc0616027981 */ /* 0x000ea4000c1e1900 */
[----:B------:R-:W-:Y:S02]  /*0b20*/  IMAD.WIDE R24, R0, 0x4, R22 ;  /* 0x0000000400187825 */ /* 0x000fe400078e0216 */
[----:B------:R-:W3:Y:S01]  /*0b30*/  LDG.E R6, desc[UR6][R6.64] ;  /* 0x0000000606067981 */ /* 0x000ee2000c1e1900 */
[----:B------:R-:W-:Y:S02]  /*0b40*/  LOP3.LUT R17, R17, R4, RZ, 0xfc, !PT ;  /* 0x0000000411117212 */ /* 0x000fe400078efcff */
[----:B------:R-:W4:Y:S01]  /*0b50*/  LDC.64 R12, c[0x0][0x3a8] ;  /* 0x0000ea00ff0c7b82 */ /* 0x000f220000000a00 */
[----:B------:R-:W2:Y:S04]  /*0b60*/  LDG.E R24, desc[UR6][R24.64] ;  /* 0x0000000618187981 */ /* 0x000ea8000c1e1900 */
[----:B------:R-:W2:Y:S01]  /*0b70*/  LDG.E R0, desc[UR6][R22.64+0x4] ;  /* 0x0000040616007981 */ /* 0x000ea2000c1e1900 */
[----:B------:R-:W-:Y:S01]  /*0b80*/  PRMT R26, R17, 0x9910, RZ ;  /* 0x00009910111a7816 */ /* 0x000fe200000000ff */
[----:B-1----:R-:W-:-:S04]  /*0b90*/  IMAD.WIDE R8, R3, 0x4, R8 ;  /* 0x0000000403087825 */ /* 0x002fc800078e0208 */
[----:B----4-:R-:W-:-:S04]  /*0ba0*/  IMAD.WIDE R12, R3, 0x4, R12 ;  /* 0x00000004030c7825 */ /* 0x010fc800078e020c */
[C---:B---3-5:R-:W-:Y:S01]  /*0bb0*/  FADD R4, -R15.reuse, R6 ;  /* 0x000000060f047221 */ /* 0x068fe20000000100 */
[----:B--2---:R-:W-:-:S03]  /*0bc0*/  FADD R16, -R15, R24 ;  /* 0x000000180f107221 */ /* 0x004fc60000000100 */
[----:B0-----:R-:W-:Y:S01]  /*0bd0*/  FFMA R17, R4, R28, R15 ;  /* 0x0000001c04117223 */ /* 0x001fe2000000000f */
[----:B------:R-:W-:Y:S01]  /*0be0*/  MOV R4, R26 ;  /* 0x0000001a00047202 */ /* 0x000fe20000000f00 */
[C---:B------:R-:W-:Y:S02]  /*0bf0*/  FADD R2, -R15.reuse, R2 ;  /* 0x000000020f027221 */ /* 0x040fe40000000100 */
[-C--:B------:R-:W-:Y:S01]  /*0c00*/  FFMA R17, R16, R28.reuse, R17 ;  /* 0x0000001c10117223 */ /* 0x080fe20000000011 */
[----:B------:R-:W-:Y:S01]  /*0c10*/  ISETP.NE.AND P1, PT, R4, RZ, PT ;  /* 0x000000ff0400720c */ /* 0x000fe20003f25270 */
[----:B------:R-:W-:Y:S02]  /*0c20*/  FADD R0, -R15, R0 ;  /* 0x000000000f007221 */ /* 0x000fe40000000100 */
[----:B------:R-:W-:-:S04]  /*0c30*/  FFMA R17, R2, R28, R17 ;  /* 0x0000001c02117223 */ /* 0x000fc80000000011 */
        /* <DEDUP_REMOVED lines=20> */
[----:B------:R-:W1:Y:S02]  /*0d80*/  LDC.S8 R0, c[0x0][0x3fa] ;  /* 0x0000fe80ff007b82 */ /* 0x000e640000000200 */
[----:B-1----:R-:W-:Y:S01]  /*0d90*/  ISETP.NE.AND P0, PT, R0, 0x1, PT ;  /* 0x000000010000780c */ /* 0x002fe20003f05270 */
[----:B--2---:R-:W-:-:S04]  /*0da0*/  @!P1 FADD R0, -R15, R12 ;  /* 0x0000000c0f009221 */ /* 0x004fc80000000100 */
[----:B0-----:R-:W-:-:S05]  /*0db0*/  @!P1 FFMA R17, R0, R28, R17 ;  /* 0x0000001c00119223 */ /* 0x001fca0000000011 */
[----:B------:R0:W-:Y:S04]  /*0dc0*/  @!P1 STG.E desc[UR6][R10.64], R17 ;  /* 0x000000110a009986 */ /* 0x0001e8000c101906 */
[----:B------:R-:W2:Y:S02]  /*0dd0*/  @!P0 LDG.E R18, desc[UR6][R18.64] ;  /* 0x0000000612128981 */ /* 0x000ea4000c1e1900 */
[----:B--2---:R-:W-:-:S04]  /*0de0*/  @!P0 FADD R0, R18, R27 ;  /* 0x0000001b12008221 */ /* 0x004fc80000000000 */
[----:B0-----:R-:W-:-:S05]  /*0df0*/  @!P0 FADD R17, R17, R0 ;  /* 0x0000000011118221 */ /* 0x001fca0000000000 */
[----:B------:R0:W-:Y:S02]  /*0e00*/  @!P0 STG.E desc[UR6][R10.64], R17 ;  /* 0x000000110a008986 */ /* 0x0001e4000c101906 */
.L_x_7:
[----:B------:R-:W0:Y:S02]  /*0e10*/  LDG.E R20, desc[UR6][R20.64] ;  /* 0x0000000614147981 */ /* 0x000e24000c1e1900 */
[----:B012---:R-:W-:-:S05]  /*0e20*/  FMUL R17, R20, R17 ;  /* 0x0000001114117220 */ /* 0x007fca0000400000 */
[----:B------:R-:W-:Y:S01]  /*0e30*/  STG.E desc[UR6][R10.64], R17 ;  /* 0x000000110a007986 */ /* 0x000fe2000c101906 */
[----:B------:R-:W-:Y:S05]  /*0e40*/  EXIT ;  /* 0x000000000000794d */ /* 0x000fea0003800000 */
.L_x_8:
[----:B------:R-:W-:-:S00]  /*0e50*/  BRA `(.L_x_8) ;  /* 0xfffffffc00fc7947 */ /* 0x000fc0000383ffff */
[----:B------:R-:W-:-:S00]  /*0e60*/  NOP ;  /* 0x0000000000007918 */ /* 0x000fc00000000000 */
        /* <DEDUP_REMOVED lines=9> */
.L_x_9:


//--------------------- .nv.shared.reserved.0     --------------------------
	.section	.nv.shared.reserved.0,"aw",@nobits
	.weak		__nv_reservedSMEM_offset_0_alias
	.size		__nv_reservedSMEM_offset_0_alias, 0, 64
	.other		__nv_reservedSMEM_offset_0_alias,@"STO_CUDA_RESERVED_SHARED STV_DEFAULT"
__nv_reservedSMEM_offset_0_alias:
	.zero		0
	.zero		64


//--------------------- .nv.constant0._Z23propagation_algo_cuda3diPfPsPhS_PKfS3_S3_S_S3_ffiifffbS_bbb --------------------------
	.section	.nv.constant0._Z23propagation_algo_cuda3diPfPsPhS_PKfS3_S3_S_S3_ffiifffbS_bbb,"a",@progbits
	.sectionflags	@""
	.align	4
.nv.constant0._Z23propagation_algo_cuda3diPfPsPhS_PKfS3_S3_S_S3_ffiifffbS_bbb:
	.zero		1019


//--------------------- SYMBOLS --------------------------

	.type		.nv.reservedSmem.offset0,@object
	.size		.nv.reservedSmem.offset0,0x4
